//
// Generated by NVIDIA NVVM Compiler
//
// Compiler Build ID: CL-36424714
// Cuda compilation tools, release 13.0, V13.0.88
// Based on NVVM 20.0.0
//

.version 9.0
.target sm_100
.address_size 64

	// .globl	_Z17count_occ_of_wordPcS_PiPj

.visible .entry _Z17count_occ_of_wordPcS_PiPj(
	.param .u64 .ptr .align 1 _Z17count_occ_of_wordPcS_PiPj_param_0,
	.param .u64 .ptr .align 1 _Z17count_occ_of_wordPcS_PiPj_param_1,
	.param .u64 .ptr .align 1 _Z17count_occ_of_wordPcS_PiPj_param_2,
	.param .u64 .ptr .align 1 _Z17count_occ_of_wordPcS_PiPj_param_3
)
{
	.reg .pred 	%p<5>;
	.reg .b16 	%rs<3>;
	.reg .b32 	%r<19>;
	.reg .b64 	%rd<17>;

	ld.param.u64 	%rd4, [_Z17count_occ_of_wordPcS_PiPj_param_0];
	ld.param.u64 	%rd5, [_Z17count_occ_of_wordPcS_PiPj_param_1];
	ld.param.u64 	%rd7, [_Z17count_occ_of_wordPcS_PiPj_param_2];
	ld.param.u64 	%rd6, [_Z17count_occ_of_wordPcS_PiPj_param_3];
	cvta.to.global.u64 	%rd1, %rd7;
	mov.u32 	%r1, %tid.x;
	setp.ne.s32 	%p1, %r1, 0;
	@%p1 bra 	$L__BB0_2;
	ld.global.u32 	%r17, [%rd1];
	mov.b32 	%r16, 0;
	bra.uni 	$L__BB0_3;
$L__BB0_2:
	add.s32 	%r10, %r1, -1;
	mul.wide.u32 	%rd8, %r10, 4;
	add.s64 	%rd9, %rd1, %rd8;
	ld.global.u32 	%r11, [%rd9];
	add.s32 	%r16, %r11, 1;
	mul.wide.u32 	%rd10, %r1, 4;
	add.s64 	%rd11, %rd1, %rd10;
	ld.global.u32 	%r17, [%rd11];
$L__BB0_3:
	setp.le.s32 	%p2, %r17, %r16;
	@%p2 bra 	$L__BB0_7;
	sub.s32 	%r7, %r17, %r16;
	cvta.to.global.u64 	%rd2, %rd5;
	cvta.to.global.u64 	%rd3, %rd4;
	mov.b32 	%r18, 0;
$L__BB0_5:
	add.s32 	%r14, %r18, %r16;
	cvt.u64.u32 	%rd12, %r18;
	add.s64 	%rd13, %rd2, %rd12;
	ld.global.u8 	%rs1, [%rd13];
	cvt.s64.s32 	%rd14, %r14;
	add.s64 	%rd15, %rd3, %rd14;
	ld.global.u8 	%rs2, [%rd15];
	setp.ne.s16 	%p3, %rs1, %rs2;
	@%p3 bra 	$L__BB0_8;
	add.s32 	%r18, %r18, 1;
	setp.ne.s32 	%p4, %r18, %r7;
	@%p4 bra 	$L__BB0_5;
$L__BB0_7:
	cvta.to.global.u64 	%rd16, %rd6;
	atom.global.add.u32 	%r15, [%rd16], 1;
$L__BB0_8:
	ret;

}


// ===== COMPILED SASS (sm_100) =====

	.target	sm_100

	.elftype	@"ET_EXEC"


//--------------------- .note.nv.tkinfo           --------------------------
	.section	.note.nv.tkinfo,"",@"SHT_NOTE"
	.sectionflags	@"SHF_NOTE_NV_TKINFO"
	.tkinfo
        /*0018*/ 	.word	0x00000002
        /*0030*/ 	.string	""
        /*0030*/ 	.string	"ptxas"
        /*0030*/ 	.string	"Cuda compilation tools, release 13.0, V13.0.88"
        /*0030*/ 	.string	"Build cuda_13.0.r13.0/compiler.36424714_0"
        /*0030*/ 	.string	"-arch sm_100 -m 64 "



//--------------------- .note.nv.cuinfo           --------------------------
	.section	.note.nv.cuinfo,"",@"SHT_NOTE"
	.sectionflags	@"SHF_NOTE_NV_CUINFO"
        /*0018*/ 	.short	0x0002
        /*001a*/ 	.short	0x0064
        /*001c*/ 	.short	0x0082
	.zero		2


//--------------------- .nv.info                  --------------------------
	.section	.nv.info,"",@"SHT_CUDA_INFO"
	.align	4


	//----- nvinfo : EIATTR_REGCOUNT
	.align		4
        /*0000*/ 	.byte	0x04, 0x2f
        /*0002*/ 	.short	(.L_1 - .L_0)
	.align		4
.L_0:
        /*0004*/ 	.word	index@(_Z17count_occ_of_wordPcS_PiPj)
        /*0008*/ 	.word	0x0000000c


	//----- nvinfo : EIATTR_FRAME_SIZE
	.align		4
.L_1:
        /*000c*/ 	.byte	0x04, 0x11
        /*000e*/ 	.short	(.L_3 - .L_2)
	.align		4
.L_2:
        /*0010*/ 	.word	index@(_Z17count_occ_of_wordPcS_PiPj)
        /*0014*/ 	.word	0x00000000


	//----- nvinfo : EIATTR_MIN_STACK_SIZE
	.align		4
.L_3:
        /*0018*/ 	.byte	0x04, 0x12
        /*001a*/ 	.short	(.L_5 - .L_4)
	.align		4
.L_4:
        /*001c*/ 	.word	index@(_Z17count_occ_of_wordPcS_PiPj)
        /*0020*/ 	.word	0x00000000
.L_5:


//--------------------- .nv.compat                --------------------------
	.section	.nv.compat,"",@"SHT_CUDA_COMPAT_INFO"
	.align	4
        /*0000*/ 	.byte	0x02, 0x09, 0x00, 0x00, 0x02, 0x02, 0x01, 0x00, 0x02, 0x05, 0x05, 0x00, 0x03, 0x07, 0x01, 0x01
        /*0010*/ 	.byte	0x02, 0x03, 0x00, 0x00, 0x02, 0x06, 0x01, 0x00, 0x04, 0x0b, 0x08, 0x00, 0x09, 0x00, 0x00, 0x00
        /*0020*/ 	.byte	0x00, 0x00, 0x00, 0x00


//--------------------- .nv.info._Z17count_occ_of_wordPcS_PiPj --------------------------
	.section	.nv.info._Z17count_occ_of_wordPcS_PiPj,"",@"SHT_CUDA_INFO"
	.sectionflags	@""
	.align	4


	//----- nvinfo : EIATTR_CUDA_API_VERSION
	.align		4
        /*0000*/ 	.byte	0x04, 0x37
        /*0002*/ 	.short	(.L_7 - .L_6)
.L_6:
        /*0004*/ 	.word	0x00000082


	//----- nvinfo : EIATTR_KPARAM_INFO
	.align		4
.L_7:
        /*0008*/ 	.byte	0x04, 0x17
        /*000a*/ 	.short	(.L_9 - .L_8)
.L_8:
        /*000c*/ 	.word	0x00000000
        /*0010*/ 	.short	0x0003
        /*0012*/ 	.short	0x0018
        /*0014*/ 	.byte	0x00, 0xf5, 0x21, 0x00


	//----- nvinfo : EIATTR_KPARAM_INFO
	.align		4
.L_9:
        /*0018*/ 	.byte	0x04, 0x17
        /*001a*/ 	.short	(.L_11 - .L_10)
.L_10:
        /*001c*/ 	.word	0x00000000
        /*0020*/ 	.short	0x0002
        /*0022*/ 	.short	0x0010
        /*0024*/ 	.byte	0x00, 0xf5, 0x21, 0x00


	//----- nvinfo : EIATTR_KPARAM_INFO
	.align		4
.L_11:
        /*0028*/ 	.byte	0x04, 0x17
        /*002a*/ 	.short	(.L_13 - .L_12)
.L_12:
        /*002c*/ 	.word	0x00000000
        /*0030*/ 	.short	0x0001
        /*0032*/ 	.short	0x0008
        /*0034*/ 	.byte	0x00, 0xf5, 0x21, 0x00


	//----- nvinfo : EIATTR_KPARAM_INFO
	.align		4
.L_13:
        /*0038*/ 	.byte	0x04, 0x17
        /*003a*/ 	.short	(.L_15 - .L_14)
.L_14:
        /*003c*/ 	.word	0x00000000
        /*0040*/ 	.short	0x0000
        /*0042*/ 	.short	0x0000
        /*0044*/ 	.byte	0x00, 0xf5, 0x21, 0x00


	//----- nvinfo : EIATTR_SPARSE_MMA_MASK
	.align		4
.L_15:
        /*0048*/ 	.byte	0x03, 0x50
        /*004a*/ 	.short	0x0000


	//----- nvinfo : EIATTR_MAXREG_COUNT
	.align		4
        /*004c*/ 	.byte	0x03, 0x1b
        /*004e*/ 	.short	0x00ff


	//----- nvinfo : EIATTR_MERCURY_ISA_VERSION
	.align		4
        /*0050*/ 	.byte	0x03, 0x5f
        /*0052*/ 	.short	0x0101


	//----- nvinfo : EIATTR_INT_WARP_WIDE_INSTR_OFFSETS
	.align		4
        /*0054*/ 	.byte	0x04, 0x31
        /*0056*/ 	.short	(.L_17 - .L_16)


	//   ....[0]....
.L_16:
        /*0058*/ 	.word	0x00000230


	//----- nvinfo : EIATTR_VRC_CTA_INIT_COUNT
	.align		4
.L_17:
        /*005c*/ 	.byte	0x02, 0x4a
	.zero		1
	.zero		1


	//----- nvinfo : EIATTR_EXIT_INSTR_OFFSETS
	.align		4
        /*0060*/ 	.byte	0x04, 0x1c
        /*0062*/ 	.short	(.L_19 - .L_18)


	//   ....[0]....
.L_18:
        /*0064*/ 	.word	0x000001c0


	//   ....[1]....
        /*0068*/ 	.word	0x00000280


	//----- nvinfo : EIATTR_CRS_STACK_SIZE
	.align		4
.L_19:
        /*006c*/ 	.byte	0x04, 0x1e
        /*006e*/ 	.short	(.L_21 - .L_20)
.L_20:
        /*0070*/ 	.word	0x00000000


	//----- nvinfo : EIATTR_CBANK_PARAM_SIZE
	.align		4
.L_21:
        /*0074*/ 	.byte	0x03, 0x19
        /*0076*/ 	.short	0x0020


	//----- nvinfo : EIATTR_PARAM_CBANK
	.align		4
        /*0078*/ 	.byte	0x04, 0x0a
        /*007a*/ 	.short	(.L_23 - .L_22)
	.align		4
.L_22:
        /*007c*/ 	.word	index@(.nv.constant0._Z17count_occ_of_wordPcS_PiPj)
        /*0080*/ 	.short	0x0380
        /*0082*/ 	.short	0x0020


	//----- nvinfo : EIATTR_SW_WAR
	.align		4
.L_23:
        /*0084*/ 	.byte	0x04, 0x36
        /*0086*/ 	.short	(.L_25 - .L_24)
.L_24:
        /*0088*/ 	.word	0x00000008
.L_25:


//--------------------- .nv.callgraph             --------------------------
	.section	.nv.callgraph,"",@"SHT_CUDA_CALLGRAPH"
	.align	4
	.sectionentsize	8
	.align		4
        /*0000*/ 	.word	0x00000000
	.align		4
        /*0004*/ 	.word	0xffffffff
	.align		4
        /*0008*/ 	.word	0x00000000
	.align		4
        /*000c*/ 	.word	0xfffffffe
	.align		4
        /*0010*/ 	.word	0x00000000
	.align		4
        /*0014*/ 	.word	0xfffffffd
	.align		4
        /*0018*/ 	.word	0x00000000
	.align		4
        /*001c*/ 	.word	0xfffffffc


//--------------------- .text._Z17count_occ_of_wordPcS_PiPj --------------------------
	.section	.text._Z17count_occ_of_wordPcS_PiPj,"ax",@progbits
	.align	128
        .global         _Z17count_occ_of_wordPcS_PiPj
        .type           _Z17count_occ_of_wordPcS_PiPj,@function
        .size           _Z17count_occ_of_wordPcS_PiPj,(.L_x_4 - _Z17count_occ_of_wordPcS_PiPj)
        .other          _Z17count_occ_of_wordPcS_PiPj,@"STO_CUDA_ENTRY STV_DEFAULT"
_Z17count_occ_of_wordPcS_PiPj:
.text._Z17count_occ_of_wordPcS_PiPj:
[----:B------:R-:W-:Y:S01]  /*0000*/  LDC R1, c[0x0][0x37c] ;  /* 0x0000df00ff017b82 */ /* 0x000fe20000000800 */
[----:B------:R-:W0:Y:S01]  /*0010*/  S2R R9, SR_TID.X ;  /* 0x0000000000097919 */ /* 0x000e220000002100 */
[----:B------:R-:W1:Y:S01]  /*0020*/  LDCU.64 UR4, c[0x0][0x358] ;  /* 0x00006b00ff0477ac */ /* 0x000e620008000a00 */
[----:B------:R-:W2:Y:S01]  /*0030*/  LDCU.128 UR8, c[0x0][0x380] ;  /* 0x00007000ff0877ac */ /* 0x000ea20008000c00 */
[----:B0-----:R-:W-:-:S13]  /*0040*/  ISETP.NE.AND P0, PT, R9, RZ, PT ;  /* 0x000000ff0900720c */ /* 0x001fda0003f05270 */
[----:B------:R-:W1:Y:S08]  /*0050*/  @!P0 LDC.64 R2, c[0x0][0x390] ;  /* 0x0000e400ff028b82 */ /* 0x000e700000000a00 */
[----:B------:R-:W0:Y:S01]  /*0060*/  @P0 LDC.64 R6, c[0x0][0x390] ;  /* 0x0000e400ff060b82 */ /* 0x000e220000000a00 */
[----:B-1----:R-:W3:Y:S01]  /*0070*/  @!P0 LDG.E R0, desc[UR4][R2.64] ;  /* 0x0000000402008981 */ /* 0x002ee2000c1e1900 */
[----:B------:R-:W-:-:S04]  /*0080*/  @P0 VIADD R5, R9, 0xffffffff ;  /* 0xffffffff09050836 */ /* 0x000fc80000000000 */
[----:B0-----:R-:W-:-:S04]  /*0090*/  @P0 IMAD.WIDE.U32 R4, R5, 0x4, R6 ;  /* 0x0000000405040825 */ /* 0x001fc800078e0006 */
[----:B------:R-:W-:Y:S02]  /*00a0*/  @P0 IMAD.WIDE.U32 R6, R9, 0x4, R6 ;  /* 0x0000000409060825 */ /* 0x000fe400078e0006 */
[----:B------:R-:W4:Y:S04]  /*00b0*/  @P0 LDG.E R4, desc[UR4][R4.64] ;  /* 0x0000000404040981 */ /* 0x000f28000c1e1900 */
[----:B------:R-:W3:Y:S01]  /*00c0*/  @P0 LDG.E R0, desc[UR4][R6.64] ;  /* 0x0000000406000981 */ /* 0x000ee2000c1e1900 */
[----:B------:R-:W-:Y:S01]  /*00d0*/  @!P0 IMAD.MOV.U32 R9, RZ, RZ, RZ ;  /* 0x000000ffff098224 */ /* 0x000fe200078e00ff */
[----:B------:R-:W-:Y:S01]  /*00e0*/  BSSY.RECONVERGENT B0, `(.L_x_0) ;  /* 0x0000012000007945 */ /* 0x000fe20003800200 */
[----:B----4-:R-:W-:-:S05]  /*00f0*/  @P0 VIADD R9, R4, 0x1 ;  /* 0x0000000104090836 */ /* 0x010fca0000000000 */
[----:B---3--:R-:W-:-:S13]  /*0100*/  ISETP.GT.AND P0, PT, R0, R9, PT ;  /* 0x000000090000720c */ /* 0x008fda0003f04270 */
[----:B--2---:R-:W-:Y:S05]  /*0110*/  @!P0 BRA `(.L_x_1) ;  /* 0x0000000000388947 */ /* 0x004fea0003800000 */
[----:B------:R-:W-:Y:S02]  /*0120*/  IMAD.IADD R7, R0, 0x1, -R9 ;  /* 0x0000000100077824 */ /* 0x000fe400078e0a09 */
[----:B------:R-:W-:-:S07]  /*0130*/  HFMA2 R0, -RZ, RZ, 0, 0 ;  /* 0x00000000ff007431 */ /* 0x000fce00000001ff */
.L_x_2:
[C---:B------:R-:W-:Y:S01]  /*0140*/  IMAD.IADD R5, R0.reuse, 0x1, R9 ;  /* 0x0000000100057824 */ /* 0x040fe200078e0209 */
[----:B------:R-:W-:-:S04]  /*0150*/  IADD3 R2, P0, PT, R0, UR10, RZ ;  /* 0x0000000a00027c10 */ /* 0x000fc8000ff1e0ff */
[----:B------:R-:W-:Y:S01]  /*0160*/  IADD3 R4, P1, PT, R5, UR8, RZ ;  /* 0x0000000805047c10 */ /* 0x000fe2000ff3e0ff */
[----:B------:R-:W-:-:S03]  /*0170*/  IMAD.X R3, RZ, RZ, UR11, P0 ;  /* 0x0000000bff037e24 */ /* 0x000fc600080e06ff */
[----:B------:R-:W-:Y:S02]  /*0180*/  LEA.HI.X.SX32 R5, R5, UR9, 0x1, P1 ;  /* 0x0000000905057c11 */ /* 0x000fe400088f0eff */
[----:B------:R-:W2:Y:S04]  /*0190*/  LDG.E.U8 R2, desc[UR4][R2.64] ;  /* 0x0000000402027981 */ /* 0x000ea8000c1e1100 */
[----:B------:R-:W2:Y:S02]  /*01a0*/  LDG.E.U8 R5, desc[UR4][R4.64] ;  /* 0x0000000404057981 */ /* 0x000ea4000c1e1100 */
[----:B--2---:R-:W-:-:S13]  /*01b0*/  ISETP.NE.AND P0, PT, R2, R5, PT ;  /* 0x000000050200720c */ /* 0x004fda0003f05270 */
[----:B------:R-:W-:Y:S05]  /*01c0*/  @P0 EXIT ;  /* 0x000000000000094d */ /* 0x000fea0003800000 */
[----:B------:R-:W-:-:S04]  /*01d0*/  IADD3 R0, PT, PT, R0, 0x1, RZ ;  /* 0x0000000100007810 */ /* 0x000fc80007ffe0ff */
[----:B------:R-:W-:-:S13]  /*01e0*/  ISETP.NE.AND P0, PT, R0, R7, PT ;  /* 0x000000070000720c */ /* 0x000fda0003f05270 */
[----:B------:R-:W-:Y:S05]  /*01f0*/  @P0 BRA `(.L_x_2) ;  /* 0xfffffffc00d00947 */ /* 0x000fea000383ffff */
.L_x_1:
[----:B------:R-:W-:Y:S05]  /*0200*/  BSYNC.RECONVERGENT B0 ;  /* 0x0000000000007941 */ /* 0x000fea0003800200 */
.L_x_0:
[----:B------:R-:W0:Y:S01]  /*0210*/  S2R R0, SR_LANEID ;  /* 0x0000000000007919 */ /* 0x000e220000000000 */
[----:B------:R-:W1:Y:S01]  /*0220*/  LDC.64 R2, c[0x0][0x398] ;  /* 0x0000e600ff027b82 */ /* 0x000e620000000a00 */
[----:B------:R-:W-:Y:S02]  /*0230*/  VOTEU.ANY UR6, UPT, PT ;  /* 0x0000000000067886 */ /* 0x000fe400038e0100 */
[----:B------:R-:W-:Y:S02]  /*0240*/  UFLO.U32 UR7, UR6 ;  /* 0x00000006000772bd */ /* 0x000fe400080e0000 */
[----:B------:R-:W1:Y:S04]  /*0250*/  POPC R5, UR6 ;  /* 0x0000000600057d09 */ /* 0x000e680008000000 */
[----:B0-----:R-:W-:-:S13]  /*0260*/  ISETP.EQ.U32.AND P0, PT, R0, UR7, PT ;  /* 0x0000000700007c0c */ /* 0x001fda000bf02070 */
[----:B-1----:R-:W-:Y:S01]  /*0270*/  @P0 REDG.E.ADD.STRONG.GPU desc[UR4][R2.64], R5 ;  /* 0x000000050200098e */ /* 0x002fe2000c12e104 */
[----:B------:R-:W-:Y:S05]  /*0280*/  EXIT ;  /* 0x000000000000794d */ /* 0x000fea0003800000 */
.L_x_3:
[----:B------:R-:W-:-:S00]  /*0290*/  BRA `(.L_x_3) ;  /* 0xfffffffc00fc7947 */ /* 0x000fc0000383ffff */
[----:B------:R-:W-:-:S00]  /*02a0*/  NOP ;  /* 0x0000000000007918 */ /* 0x000fc00000000000 */
        /* <DEDUP_REMOVED lines=13> */
.L_x_4:


//--------------------- .nv.shared.reserved.0     --------------------------
	.section	.nv.shared.reserved.0,"aw",@nobits
	.weak		__nv_reservedSMEM_offset_0_alias
	.size		__nv_reservedSMEM_offset_0_alias, 0, 64
	.other		__nv_reservedSMEM_offset_0_alias,@"STO_CUDA_RESERVED_SHARED STV_DEFAULT"
__nv_reservedSMEM_offset_0_alias:
	.zero		0
	.zero		64


//--------------------- .nv.constant0._Z17count_occ_of_wordPcS_PiPj --------------------------
	.section	.nv.constant0._Z17count_occ_of_wordPcS_PiPj,"a",@progbits
	.sectionflags	@""
	.align	4
.nv.constant0._Z17count_occ_of_wordPcS_PiPj:
	.zero		928


//--------------------- SYMBOLS --------------------------

	.type		.nv.reservedSmem.offset0,@object
	.size		.nv.reservedSmem.offset0,0x4
